	.headerflags	@"EF_CUDA_TEXMODE_UNIFIED EF_CUDA_64BIT_ADDRESS EF_CUDA_ACCELERATORS EF_CUDA_SM90 EF_CUDA_VIRTUAL_SM(EF_CUDA_SM90)"
	.elftype	@"ET_EXEC"


//--------------------- .nv.info                  --------------------------
	.section	.nv.info,"",@"SHT_CUDA_INFO"
	.align	4


	//----- nvinfo : EIATTR_REGCOUNT
	.align		4
        /*0000*/ 	.byte	0x04, 0x2f
        /*0002*/ 	.short	(.L_2 - .L_1)
	.align		4
.L_1:
        /*0004*/ 	.word	index@(triton_poi_fused_native_group_norm_relu_20)
        /*0008*/ 	.word	0x00000020


	//----- nvinfo : EIATTR_MIN_STACK_SIZE
	.align		4
.L_2:
        /*000c*/ 	.byte	0x04, 0x12
        /*000e*/ 	.short	(.L_4 - .L_3)
	.align		4
.L_3:
        /*0010*/ 	.word	index@(triton_poi_fused_native_group_norm_relu_20)
        /*0014*/ 	.word	0x00000000


	//----- nvinfo : EIATTR_FRAME_SIZE
	.align		4
.L_4:
        /*0018*/ 	.byte	0x04, 0x11
        /*001a*/ 	.short	(.L_6 - .L_5)
	.align		4
.L_5:
        /*001c*/ 	.word	index@(triton_poi_fused_native_group_norm_relu_20)
        /*0020*/ 	.word	0x00000000


	//----- nvinfo : EIATTR_MIN_STACK_SIZE
	.align		4
.L_6:
        /*0024*/ 	.byte	0x04, 0x12
        /*0026*/ 	.short	(.L_8 - .L_7)
	.align		4
.L_7:
        /*0028*/ 	.word	index@(triton_poi_fused_native_group_norm_relu_20)
        /*002c*/ 	.word	0x00000000
.L_8:


//--------------------- .nv.info.triton_poi_fused_native_group_norm_relu_20 --------------------------
	.section	.nv.info.triton_poi_fused_native_group_norm_relu_20,"",@"SHT_CUDA_INFO"
	.sectionflags	@""
	.align	4


	//----- nvinfo : EIATTR_CUDA_API_VERSION
	.align		4
        /*0000*/ 	.byte	0x04, 0x37
        /*0002*/ 	.short	(.L_10 - .L_9)
.L_9:
        /*0004*/ 	.word	0x0000007c


	//----- nvinfo : EIATTR_KPARAM_INFO
	.align		4
.L_10:
        /*0008*/ 	.byte	0x04, 0x17
        /*000a*/ 	.short	(.L_12 - .L_11)
.L_11:
        /*000c*/ 	.word	0x00000000
        /*0010*/ 	.short	0x0006
        /*0012*/ 	.short	0x0030
        /*0014*/ 	.byte	0x00, 0xf0, 0x11, 0x00


	//----- nvinfo : EIATTR_KPARAM_INFO
	.align		4
.L_12:
        /*0018*/ 	.byte	0x04, 0x17
        /*001a*/ 	.short	(.L_14 - .L_13)
.L_13:
        /*001c*/ 	.word	0x00000000
        /*0020*/ 	.short	0x0005
        /*0022*/ 	.short	0x0028
        /*0024*/ 	.byte	0x00, 0xf4, 0x21, 0x00


	//----- nvinfo : EIATTR_KPARAM_INFO
	.align		4
.L_14:
        /*0028*/ 	.byte	0x04, 0x17
        /*002a*/ 	.short	(.L_16 - .L_15)
.L_15:
        /*002c*/ 	.word	0x00000000
        /*0030*/ 	.short	0x0004
        /*0032*/ 	.short	0x0020
        /*0034*/ 	.byte	0x00, 0xf4, 0x21, 0x00


	//----- nvinfo : EIATTR_KPARAM_INFO
	.align		4
.L_16:
        /*0038*/ 	.byte	0x04, 0x17
        /*003a*/ 	.short	(.L_18 - .L_17)
.L_17:
        /*003c*/ 	.word	0x00000000
        /*0040*/ 	.short	0x0003
        /*0042*/ 	.short	0x0018
        /*0044*/ 	.byte	0x00, 0xf4, 0x21, 0x00


	//----- nvinfo : EIATTR_KPARAM_INFO
	.align		4
.L_18:
        /*0048*/ 	.byte	0x04, 0x17
        /*004a*/ 	.short	(.L_20 - .L_19)
.L_19:
        /*004c*/ 	.word	0x00000000
        /*0050*/ 	.short	0x0002
        /*0052*/ 	.short	0x0010
        /*0054*/ 	.byte	0x00, 0xf4, 0x21, 0x00


	//----- nvinfo : EIATTR_KPARAM_INFO
	.align		4
.L_20:
        /*0058*/ 	.byte	0x04, 0x17
        /*005a*/ 	.short	(.L_22 - .L_21)
.L_21:
        /*005c*/ 	.word	0x00000000
        /*0060*/ 	.short	0x0001
        /*0062*/ 	.short	0x0008
        /*0064*/ 	.byte	0x00, 0xf4, 0x21, 0x00


	//----- nvinfo : EIATTR_KPARAM_INFO
	.align		4
.L_22:
        /*0068*/ 	.byte	0x04, 0x17
        /*006a*/ 	.short	(.L_24 - .L_23)
.L_23:
        /*006c*/ 	.word	0x00000000
        /*0070*/ 	.short	0x0000
        /*0072*/ 	.short	0x0000
        /*0074*/ 	.byte	0x00, 0xf4, 0x21, 0x00


	//----- nvinfo : EIATTR_SPARSE_MMA_MASK
	.align		4
.L_24:
        /*0078*/ 	.byte	0x03, 0x50
        /*007a*/ 	.short	0x0000


	//----- nvinfo : EIATTR_MAXREG_COUNT
	.align		4
        /*007c*/ 	.byte	0x03, 0x1b
        /*007e*/ 	.short	0x00ff


	//----- nvinfo : EIATTR_EXIT_INSTR_OFFSETS
	.align		4
        /*0080*/ 	.byte	0x04, 0x1c
        /*0082*/ 	.short	(.L_26 - .L_25)


	//   ....[0]....
.L_25:
        /*0084*/ 	.word	0x00000610


	//----- nvinfo : EIATTR_REQNTID
	.align		4
.L_26:
        /*0088*/ 	.byte	0x04, 0x10
        /*008a*/ 	.short	(.L_28 - .L_27)
.L_27:
        /*008c*/ 	.word	0x00000080
        /*0090*/ 	.word	0x00000001
        /*0094*/ 	.word	0x00000001


	//----- nvinfo : EIATTR_CBANK_PARAM_SIZE
	.align		4
.L_28:
        /*0098*/ 	.byte	0x03, 0x19
        /*009a*/ 	.short	0x0034


	//----- nvinfo : EIATTR_PARAM_CBANK
	.align		4
        /*009c*/ 	.byte	0x04, 0x0a
        /*009e*/ 	.short	(.L_30 - .L_29)
	.align		4
.L_29:
        /*00a0*/ 	.word	index@(.nv.constant0.triton_poi_fused_native_group_norm_relu_20)
        /*00a4*/ 	.short	0x0210
        /*00a6*/ 	.short	0x0034


	//----- nvinfo : EIATTR_SW_WAR
	.align		4
.L_30:
        /*00a8*/ 	.byte	0x04, 0x36
        /*00aa*/ 	.short	(.L_32 - .L_31)
.L_31:
        /*00ac*/ 	.word	0x00000008
.L_32:


//--------------------- .nv.callgraph             --------------------------
	.section	.nv.callgraph,"",@"SHT_CUDA_CALLGRAPH"
	.align	4
	.sectionentsize	8
	.align		4
        /*0000*/ 	.word	0x00000000
	.align		4
        /*0004*/ 	.word	0xffffffff
	.align		4
        /*0008*/ 	.word	0x00000000
	.align		4
        /*000c*/ 	.word	0xfffffffe
	.align		4
        /*0010*/ 	.word	0x00000000
	.align		4
        /*0014*/ 	.word	0xfffffffd
	.align		4
        /*0018*/ 	.word	0x00000000
	.align		4
        /*001c*/ 	.word	0xfffffffc


//--------------------- .nv.constant4             --------------------------
	.section	.nv.constant4,"a",@progbits
	.align	8
	.align		8
.nv.constant4:
        /*0000*/ 	.dword	_$_str


//--------------------- .text.triton_poi_fused_native_group_norm_relu_20 --------------------------
	.section	.text.triton_poi_fused_native_group_norm_relu_20,"ax",@progbits
	.align	128
        .global         triton_poi_fused_native_group_norm_relu_20
        .type           triton_poi_fused_native_group_norm_relu_20,@function
        .size           triton_poi_fused_native_group_norm_relu_20,(.L_x_1 - triton_poi_fused_native_group_norm_relu_20)
        .other          triton_poi_fused_native_group_norm_relu_20,@"STO_CUDA_ENTRY STV_DEFAULT"
triton_poi_fused_native_group_norm_relu_20:
.text.triton_poi_fused_native_group_norm_relu_20:
[----:B------:R-:W-:Y:S01]  /*0000*/  LDC R1, c[0x0][0x28] ;  /* 0x00000a00ff017b82 */ /* 0x000fe20000000800 */
[----:B------:R-:W1:Y:S07]  /*0010*/  S2R R0, SR_TID.X ;  /* 0x0000000000007919 */ /* 0x000e6e0000002100 */
[----:B------:R-:W2:Y:S01]  /*0020*/  LDC.64 R4, c[0x0][0x220] ;  /* 0x00008800ff047b82 */ /* 0x000ea20000000a00 */
[----:B------:R-:W-:Y:S01]  /*0030*/  ULDC.64 UR4, c[0x0][0x208] ;  /* 0x0000820000047ab9 */ /* 0x000fe20000000a00 */
[----:B------:R-:W3:Y:S06]  /*0040*/  S2R R19, SR_CTAID.X ;  /* 0x0000000000137919 */ /* 0x000eec0000002500 */
[----:B------:R-:W4:Y:S08]  /*0050*/  LDC.64 R8, c[0x0][0x218] ;  /* 0x00008600ff087b82 */ /* 0x000f300000000a00 */
[----:B------:R-:W5:Y:S08]  /*0060*/  LDC.64 R14, c[0x0][0x210] ;  /* 0x00008400ff0e7b82 */ /* 0x000f700000000a00 */
[----:B------:R-:W5:Y:S01]  /*0070*/  LDC.64 R2, c[0x0][0x228] ;  /* 0x00008a00ff027b82 */ /* 0x000f620000000a00 */
[----:B-1----:R-:W-:-:S07]  /*0080*/  SHF.L.U32 R0, R0, 0x2, RZ ;  /* 0x0000000200007819 */ /* 0x002fce00000006ff */
[----:B------:R-:W1:Y:S01]  /*0090*/  LDC.64 R12, c[0x0][0x230] ;  /* 0x00008c00ff0c7b82 */ /* 0x000e620000000a00 */
[----:B---3--:R-:W-:Y:S02]  /*00a0*/  SHF.R.S32.HI R6, RZ, 0x15, R19 ;  /* 0x00000015ff067819 */ /* 0x008fe40000011413 */
[----:B------:R-:W-:Y:S02]  /*00b0*/  LOP3.LUT R0, R0, 0x1fc, RZ, 0xc0, !PT ;  /* 0x000001fc00007812 */ /* 0x000fe400078ec0ff */
[----:B------:R-:W-:Y:S02]  /*00c0*/  SGXT R6, R6, 0x1 ;  /* 0x000000010606781a */ /* 0x000fe40000000200 */
[----:B------:R-:W-:-:S04]  /*00d0*/  LEA R19, R19, R0, 0xa ;  /* 0x0000000013137211 */ /* 0x000fc800078e50ff */
[CC--:B------:R-:W-:Y:S02]  /*00e0*/  LEA.HI R0, R6.reuse, R19.reuse, RZ, 0xf ;  /* 0x0000001306007211 */ /* 0x0c0fe400078f78ff */
[C---:B------:R-:W-:Y:S02]  /*00f0*/  LEA.HI R7, R6.reuse, R19, RZ, 0xa ;  /* 0x0000001306077211 */ /* 0x040fe400078f50ff */
[----:B------:R-:W-:Y:S02]  /*0100*/  SHF.R.S32.HI R29, RZ, 0xf, R0 ;  /* 0x0000000fff1d7819 */ /* 0x000fe40000011400 */
[----:B------:R-:W-:Y:S02]  /*0110*/  IADD3 R0, R19, 0x200, RZ ;  /* 0x0000020013007810 */ /* 0x000fe40007ffe0ff */
[----:B------:R-:W-:Y:S01]  /*0120*/  SHF.R.S32.HI R7, RZ, 0xa, R7 ;  /* 0x0000000aff077819 */ /* 0x000fe20000011407 */
[----:B--2---:R-:W-:Y:S01]  /*0130*/  IMAD.WIDE R20, R29, 0x4, R4 ;  /* 0x000000041d147825 */ /* 0x004fe200078e0204 */
[----:B------:R-:W-:-:S04]  /*0140*/  LEA.HI R11, R6, R0, RZ, 0xf ;  /* 0x00000000060b7211 */ /* 0x000fc800078f78ff */
[----:B------:R-:W-:Y:S01]  /*0150*/  SHF.R.S32.HI R11, RZ, 0xf, R11 ;  /* 0x0000000fff0b7819 */ /* 0x000fe2000001140b */
[----:B------:R2:W3:Y:S01]  /*0160*/  LDG.E.EL R20, desc[UR4][R20.64] ;  /* 0x0000000414147981 */ /* 0x0004e2000c2e1900 */
[----:B------:R-:W-:Y:S01]  /*0170*/  LEA.HI R10, R7, R7, RZ, 0x8 ;  /* 0x00000007070a7211 */ /* 0x000fe200078f40ff */
[----:B----4-:R-:W-:-:S03]  /*0180*/  IMAD.WIDE R28, R29, 0x4, R8 ;  /* 0x000000041d1c7825 */ /* 0x010fc600078e0208 */
[----:B------:R-:W-:Y:S01]  /*0190*/  LOP3.LUT R16, R10, 0xffffff00, RZ, 0xc0, !PT ;  /* 0xffffff000a107812 */ /* 0x000fe200078ec0ff */
[----:B------:R-:W-:Y:S01]  /*01a0*/  IMAD.WIDE R26, R11, 0x4, R4 ;  /* 0x000000040b1a7825 */ /* 0x000fe200078e0204 */
[----:B------:R-:W-:Y:S01]  /*01b0*/  LEA.HI R10, R6, R0, RZ, 0xa ;  /* 0x00000000060a7211 */ /* 0x000fe200078f50ff */
[----:B------:R-:W4:Y:S01]  /*01c0*/  LDG.E.EL R18, desc[UR4][R28.64] ;  /* 0x000000041c127981 */ /* 0x000f22000c2e1900 */
[----:B------:R-:W-:Y:S01]  /*01d0*/  IADD3 R17, R7, -R16, RZ ;  /* 0x8000001007117210 */ /* 0x000fe20007ffe0ff */
[----:B-----5:R-:W-:Y:S02]  /*01e0*/  IMAD.WIDE R14, R19, 0x4, R14 ;  /* 0x00000004130e7825 */ /* 0x020fe400078e020e */
[----:B------:R5:W4:Y:S01]  /*01f0*/  LDG.E.EL R0, desc[UR4][R26.64] ;  /* 0x000000041a007981 */ /* 0x000b22000c2e1900 */
[----:B------:R-:W-:Y:S01]  /*0200*/  SHF.R.S32.HI R10, RZ, 0xa, R10 ;  /* 0x0000000aff0a7819 */ /* 0x000fe2000001140a */
[----:B------:R-:W-:Y:S02]  /*0210*/  IMAD.WIDE R24, R11, 0x4, R8 ;  /* 0x000000040b187825 */ /* 0x000fe400078e0208 */
[----:B------:R-:W4:Y:S01]  /*0220*/  LDG.E.128 R4, desc[UR4][R14.64] ;  /* 0x000000040e047981 */ /* 0x000f22000c1e1d00 */
[----:B--2---:R-:W-:Y:S01]  /*0230*/  LEA.HI R21, R10, R10, RZ, 0x8 ;  /* 0x0000000a0a157211 */ /* 0x004fe200078f40ff */
[----:B0-----:R-:W-:-:S02]  /*0240*/  IMAD.WIDE R22, R17, 0x4, R2 ;  /* 0x0000000411167825 */ /* 0x001fc400078e0202 */
[----:B------:R-:W2:Y:S01]  /*0250*/  LDG.E.EL R24, desc[UR4][R24.64] ;  /* 0x0000000418187981 */ /* 0x000ea2000c2e1900 */
[----:B------:R-:W-:Y:S01]  /*0260*/  LOP3.LUT R21, R21, 0xffffff00, RZ, 0xc0, !PT ;  /* 0xffffff0015157812 */ /* 0x000fe200078ec0ff */
[----:B-1----:R-:W-:Y:S02]  /*0270*/  IMAD.WIDE R16, R17, 0x4, R12 ;  /* 0x0000000411107825 */ /* 0x002fe400078e020c */
[----:B------:R-:W2:Y:S01]  /*0280*/  LDG.E.EL R22, desc[UR4][R22.64] ;  /* 0x0000000416167981 */ /* 0x000ea2000c2e1900 */
[----:B------:R-:W-:-:S03]  /*0290*/  IADD3 R21, R10, -R21, RZ ;  /* 0x800000150a157210 */ /* 0x000fc60007ffe0ff */
[----:B------:R0:W2:Y:S02]  /*02a0*/  LDG.E.128 R8, desc[UR4][R14.64+0x800] ;  /* 0x000800040e087981 */ /* 0x0000a4000c1e1d00 */
[C---:B-----5:R-:W-:Y:S02]  /*02b0*/  IMAD.WIDE R26, R21.reuse, 0x4, R2 ;  /* 0x00000004151a7825 */ /* 0x060fe400078e0202 */
[----:B------:R-:W5:Y:S02]  /*02c0*/  LDG.E.EL R17, desc[UR4][R16.64] ;  /* 0x0000000410117981 */ /* 0x000f64000c2e1900 */
[----:B------:R-:W-:Y:S02]  /*02d0*/  IMAD.WIDE R12, R21, 0x4, R12 ;  /* 0x00000004150c7825 */ /* 0x000fe400078e020c */
[----:B------:R-:W5:Y:S04]  /*02e0*/  LDG.E.EL R26, desc[UR4][R26.64] ;  /* 0x000000041a1a7981 */ /* 0x000f68000c2e1900 */
[----:B------:R1:W5:Y:S01]  /*02f0*/  LDG.E.EL R13, desc[UR4][R12.64] ;  /* 0x000000040c0d7981 */ /* 0x000362000c2e1900 */
[----:B------:R-:W-:-:S10]  /*0300*/  HFMA2.MMA R3, -RZ, RZ, 0.5, 0 ;  /* 0x38000000ff037435 */ /* 0x000fd400000001ff */
[----:B---3--:R-:W-:-:S06]  /*0310*/  FFMA R20, R20, R3, 9.9999997473787516356e-06 ;  /* 0x3727c5ac14147423 */ /* 0x008fcc0000000003 */
[----:B------:R-:W3:Y:S01]  /*0320*/  MUFU.RSQ R20, R20 ;  /* 0x0000001400147308 */ /* 0x000ee20000001400 */
[----:B----4-:R-:W-:Y:S02]  /*0330*/  FFMA R0, R0, R3, 9.9999997473787516356e-06 ;  /* 0x3727c5ac00007423 */ /* 0x010fe40000000003 */
[----:B------:R-:W4:Y:S05]  /*0340*/  LDC.64 R2, c[0x0][0x238] ;  /* 0x00008e00ff027b82 */ /* 0x000f2a0000000a00 */
[----:B------:R-:W5:Y:S01]  /*0350*/  MUFU.RSQ R0, R0 ;  /* 0x0000000000007308 */ /* 0x000f620000001400 */
[--C-:B------:R-:W-:Y:S01]  /*0360*/  FADD R21, R4, -R18.reuse ;  /* 0x8000001204157221 */ /* 0x100fe20000000000 */
[--C-:B------:R-:W-:Y:S01]  /*0370*/  FADD R5, R5, -R18.reuse ;  /* 0x8000001205057221 */ /* 0x100fe20000000000 */
[--C-:B0-----:R-:W-:Y:S01]  /*0380*/  FADD R15, R6, -R18.reuse ;  /* 0x80000012060f7221 */ /* 0x101fe20000000000 */
[----:B------:R-:W-:Y:S01]  /*0390*/  FADD R7, R7, -R18 ;  /* 0x8000001207077221 */ /* 0x000fe20000000000 */
[C---:B---3--:R-:W-:Y:S01]  /*03a0*/  FMUL R4, R20.reuse, R21 ;  /* 0x0000001514047220 */ /* 0x048fe20000400000 */
[C---:B-1----:R-:W-:Y:S01]  /*03b0*/  FMUL R12, R20.reuse, R5 ;  /* 0x00000005140c7220 */ /* 0x042fe20000400000 */
[C---:B------:R-:W-:Y:S01]  /*03c0*/  FMUL R6, R20.reuse, R15 ;  /* 0x0000000f14067220 */ /* 0x040fe20000400000 */
[----:B------:R-:W-:Y:S01]  /*03d0*/  FMUL R20, R20, R7 ;  /* 0x0000000714147220 */ /* 0x000fe20000400000 */
[--C-:B--2---:R-:W-:Y:S01]  /*03e0*/  FADD R7, R8, -R24.reuse ;  /* 0x8000001808077221 */ /* 0x104fe20000000000 */
[--C-:B------:R-:W-:Y:S01]  /*03f0*/  FADD R9, R9, -R24.reuse ;  /* 0x8000001809097221 */ /* 0x100fe20000000000 */
[--C-:B------:R-:W-:Y:S01]  /*0400*/  FADD R15, R10, -R24.reuse ;  /* 0x800000180a0f7221 */ /* 0x100fe20000000000 */
[----:B------:R-:W-:Y:S01]  /*0410*/  FADD R11, R11, -R24 ;  /* 0x800000180b0b7221 */ /* 0x000fe20000000000 */
[--C-:B-----5:R-:W-:Y:S01]  /*0420*/  FFMA R20, R22, R20, R17.reuse ;  /* 0x0000001416147223 */ /* 0x120fe20000000011 */
[C---:B------:R-:W-:Y:S01]  /*0430*/  FMUL R7, R0.reuse, R7 ;  /* 0x0000000700077220 */ /* 0x040fe20000400000 */
[C---:B------:R-:W-:Y:S01]  /*0440*/  FMUL R10, R0.reuse, R9 ;  /* 0x00000009000a7220 */ /* 0x040fe20000400000 */
[C---:B------:R-:W-:Y:S01]  /*0450*/  FMUL R8, R0.reuse, R15 ;  /* 0x0000000f00087220 */ /* 0x040fe20000400000 */
[----:B------:R-:W-:Y:S01]  /*0460*/  FMUL R0, R0, R11 ;  /* 0x0000000b00007220 */ /* 0x000fe20000400000 */
[C-C-:B------:R-:W-:Y:S01]  /*0470*/  FFMA R4, R22.reuse, R4, R17.reuse ;  /* 0x0000000416047223 */ /* 0x140fe20000000011 */
[C-C-:B------:R-:W-:Y:S01]  /*0480*/  FFMA R5, R22.reuse, R12, R17.reuse ;  /* 0x0000000c16057223 */ /* 0x140fe20000000011 */
[----:B------:R-:W-:Y:S01]  /*0490*/  FFMA R6, R22, R6, R17 ;  /* 0x0000000616067223 */ /* 0x000fe20000000011 */
[C-C-:B------:R-:W-:Y:S01]  /*04a0*/  FFMA R9, R26.reuse, R7, R13.reuse ;  /* 0x000000071a097223 */ /* 0x140fe2000000000d */
[C-C-:B------:R-:W-:Y:S01]  /*04b0*/  FFMA R10, R26.reuse, R10, R13.reuse ;  /* 0x0000000a1a0a7223 */ /* 0x140fe2000000000d */
[C-C-:B------:R-:W-:Y:S01]  /*04c0*/  FFMA R8, R26.reuse, R8, R13.reuse ;  /* 0x000000081a087223 */ /* 0x140fe2000000000d */
[----:B------:R-:W-:Y:S01]  /*04d0*/  FFMA R0, R26, R0, R13 ;  /* 0x000000001a007223 */ /* 0x000fe2000000000d */
[----:B------:R-:W-:-:S02]  /*04e0*/  FSETP.GEU.AND P6, PT, R20, RZ, PT ;  /* 0x000000ff1400720b */ /* 0x000fc40003fce000 */
[----:B------:R-:W-:Y:S02]  /*04f0*/  FSETP.GEU.AND P0, PT, R6, RZ, PT ;  /* 0x000000ff0600720b */ /* 0x000fe40003f0e000 */
[----:B------:R-:W-:Y:S02]  /*0500*/  SEL R7, R20, RZ, P6 ;  /* 0x000000ff14077207 */ /* 0x000fe40003000000 */
[----:B------:R-:W-:Y:S02]  /*0510*/  FSETP.GEU.AND P1, PT, R5, RZ, PT ;  /* 0x000000ff0500720b */ /* 0x000fe40003f2e000 */
[----:B------:R-:W-:Y:S02]  /*0520*/  FSETP.GEU.AND P2, PT, R4, RZ, PT ;  /* 0x000000ff0400720b */ /* 0x000fe40003f4e000 */
[----:B------:R-:W-:Y:S02]  /*0530*/  FSETP.GEU.AND P3, PT, R0, RZ, PT ;  /* 0x000000ff0000720b */ /* 0x000fe40003f6e000 */
[----:B------:R-:W-:-:S02]  /*0540*/  FSETP.GEU.AND P4, PT, R8, RZ, PT ;  /* 0x000000ff0800720b */ /* 0x000fc40003f8e000 */
[----:B------:R-:W-:Y:S02]  /*0550*/  FSETP.GEU.AND P5, PT, R10, RZ, PT ;  /* 0x000000ff0a00720b */ /* 0x000fe40003fae000 */
[----:B------:R-:W-:Y:S01]  /*0560*/  FSETP.GEU.AND P6, PT, R9, RZ, PT ;  /* 0x000000ff0900720b */ /* 0x000fe20003fce000 */
[----:B----4-:R-:W-:Y:S01]  /*0570*/  IMAD.WIDE R2, R19, 0x4, R2 ;  /* 0x0000000413027825 */ /* 0x010fe200078e0202 */
[----:B------:R-:W-:Y:S02]  /*0580*/  SEL R6, R6, RZ, P0 ;  /* 0x000000ff06067207 */ /* 0x000fe40000000000 */
[----:B------:R-:W-:Y:S02]  /*0590*/  SEL R5, R5, RZ, P1 ;  /* 0x000000ff05057207 */ /* 0x000fe40000800000 */
[----:B------:R-:W-:Y:S02]  /*05a0*/  SEL R4, R4, RZ, P2 ;  /* 0x000000ff04047207 */ /* 0x000fe40001000000 */
[----:B------:R-:W-:-:S02]  /*05b0*/  SEL R15, R0, RZ, P3 ;  /* 0x000000ff000f7207 */ /* 0x000fc40001800000 */
[----:B------:R-:W-:Y:S02]  /*05c0*/  SEL R14, R8, RZ, P4 ;  /* 0x000000ff080e7207 */ /* 0x000fe40002000000 */
[----:B------:R-:W-:Y:S02]  /*05d0*/  SEL R13, R10, RZ, P5 ;  /* 0x000000ff0a0d7207 */ /* 0x000fe40002800000 */
[----:B------:R-:W-:Y:S01]  /*05e0*/  SEL R12, R9, RZ, P6 ;  /* 0x000000ff090c7207 */ /* 0x000fe20003000000 */
[----:B------:R-:W-:Y:S04]  /*05f0*/  STG.E.128 desc[UR4][R2.64], R4 ;  /* 0x0000000402007986 */ /* 0x000fe8000c101d04 */
[----:B------:R-:W-:Y:S01]  /*0600*/  STG.E.128 desc[UR4][R2.64+0x800], R12 ;  /* 0x0008000c02007986 */ /* 0x000fe2000c101d04 */
[----:B------:R-:W-:Y:S05]  /*0610*/  EXIT ;  /* 0x000000000000794d */ /* 0x000fea0003800000 */
.L_x_0:
[----:B------:R-:W-:-:S00]  /*0620*/  BRA `(.L_x_0) ;  /* 0xfffffffc00fc7947 */ /* 0x000fc0000383ffff */
[----:B------:R-:W-:-:S00]  /*0630*/  NOP ;  /* 0x0000000000007918 */ /* 0x000fc00000000000 */
        /* <DEDUP_REMOVED lines=12> */
.L_x_1:


//--------------------- .nv.global.init           --------------------------
	.section	.nv.global.init,"aw",@progbits
.nv.global.init:
	.type		_$_str,@object
	.size		_$_str,(.L_0 - _$_str)
_$_str:
        /*0000*/ 	.byte	0x5f, 0x5f, 0x43, 0x55, 0x44, 0x41, 0x5f, 0x46, 0x54, 0x5a, 0x00
.L_0:


//--------------------- .nv.constant0.triton_poi_fused_native_group_norm_relu_20 --------------------------
	.section	.nv.constant0.triton_poi_fused_native_group_norm_relu_20,"a",@progbits
	.sectionflags	@""
	.align	4
.nv.constant0.triton_poi_fused_native_group_norm_relu_20:
	.zero		580
